//
// Generated by NVIDIA NVVM Compiler
//
// Compiler Build ID: CL-36424714
// Cuda compilation tools, release 13.0, V13.0.88
// Based on NVVM 20.0.0
//

.version 9.0
.target sm_100
.address_size 64

	// .globl	_Z3addiiPi
.extern .func  (.param .b32 func_retval0) vprintf
(
	.param .b64 vprintf_param_0,
	.param .b64 vprintf_param_1
)
;
.global .align 1 .b8 $str[10] = {97, 32, 43, 32, 98, 58, 32, 37, 100};

.visible .entry _Z3addiiPi(
	.param .u32 _Z3addiiPi_param_0,
	.param .u32 _Z3addiiPi_param_1,
	.param .u64 .ptr .align 1 _Z3addiiPi_param_2
)
{
	.local .align 8 .b8 	__local_depot0[8];
	.reg .b64 	%SP;
	.reg .b64 	%SPL;
	.reg .b32 	%r<6>;
	.reg .b64 	%rd<7>;

	mov.u64 	%SPL, __local_depot0;
	cvta.local.u64 	%SP, %SPL;
	ld.param.u32 	%r1, [_Z3addiiPi_param_0];
	ld.param.u32 	%r2, [_Z3addiiPi_param_1];
	ld.param.u64 	%rd1, [_Z3addiiPi_param_2];
	cvta.to.global.u64 	%rd2, %rd1;
	add.u64 	%rd3, %SP, 0;
	add.u64 	%rd4, %SPL, 0;
	add.s32 	%r3, %r2, %r1;
	st.global.u32 	[%rd2], %r3;
	st.local.u32 	[%rd4], %r3;
	mov.u64 	%rd5, $str;
	cvta.global.u64 	%rd6, %rd5;
	{ // callseq 0, 0
	.param .b64 param0;
	st.param.b64 	[param0], %rd6;
	.param .b64 param1;
	st.param.b64 	[param1], %rd3;
	.param .b32 retval0;
	call.uni (retval0), 
	vprintf, 
	(
	param0, 
	param1
	);
	ld.param.b32 	%r4, [retval0];
	} // callseq 0
	ret;

}


// ===== COMPILED SASS (sm_100) =====

	.target	sm_100

	.elftype	@"ET_EXEC"


//--------------------- .note.nv.tkinfo           --------------------------
	.section	.note.nv.tkinfo,"",@"SHT_NOTE"
	.sectionflags	@"SHF_NOTE_NV_TKINFO"
	.tkinfo
        /*0018*/ 	.word	0x00000002
        /*0030*/ 	.string	""
        /*0030*/ 	.string	"ptxas"
        /*0030*/ 	.string	"Cuda compilation tools, release 13.0, V13.0.88"
        /*0030*/ 	.string	"Build cuda_13.0.r13.0/compiler.36424714_0"
        /*0030*/ 	.string	"-arch sm_100 -m 64 "



//--------------------- .note.nv.cuinfo           --------------------------
	.section	.note.nv.cuinfo,"",@"SHT_NOTE"
	.sectionflags	@"SHF_NOTE_NV_CUINFO"
        /*0018*/ 	.short	0x0002
        /*001a*/ 	.short	0x0064
        /*001c*/ 	.short	0x0082
	.zero		2


//--------------------- .nv.info                  --------------------------
	.section	.nv.info,"",@"SHT_CUDA_INFO"
	.align	4


	//----- nvinfo : EIATTR_REGCOUNT
	.align		4
        /*0000*/ 	.byte	0x04, 0x2f
        /*0002*/ 	.short	(.L_2 - .L_1)
	.align		4
.L_1:
        /*0004*/ 	.word	index@(_Z3addiiPi)
        /*0008*/ 	.word	0x00000018


	//----- nvinfo : EIATTR_FRAME_SIZE
	.align		4
.L_2:
        /*000c*/ 	.byte	0x04, 0x11
        /*000e*/ 	.short	(.L_4 - .L_3)
	.align		4
.L_3:
        /*0010*/ 	.word	index@(_Z3addiiPi)
        /*0014*/ 	.word	0x00000008


	//----- nvinfo : EIATTR_MIN_STACK_SIZE
	.align		4
.L_4:
        /*0018*/ 	.byte	0x04, 0x12
        /*001a*/ 	.short	(.L_6 - .L_5)
	.align		4
.L_5:
        /*001c*/ 	.word	index@(_Z3addiiPi)
        /*0020*/ 	.word	0x00000008
.L_6:


//--------------------- .nv.compat                --------------------------
	.section	.nv.compat,"",@"SHT_CUDA_COMPAT_INFO"
	.align	4
        /*0000*/ 	.byte	0x02, 0x09, 0x00, 0x00, 0x02, 0x02, 0x01, 0x00, 0x02, 0x05, 0x05, 0x00, 0x03, 0x07, 0x01, 0x01
        /*0010*/ 	.byte	0x02, 0x03, 0x00, 0x00, 0x02, 0x06, 0x01, 0x00, 0x04, 0x0b, 0x08, 0x00, 0x09, 0x00, 0x00, 0x00
        /*0020*/ 	.byte	0x00, 0x00, 0x00, 0x00


//--------------------- .nv.info._Z3addiiPi       --------------------------
	.section	.nv.info._Z3addiiPi,"",@"SHT_CUDA_INFO"
	.sectionflags	@""
	.align	4


	//----- nvinfo : EIATTR_CUDA_API_VERSION
	.align		4
        /*0000*/ 	.byte	0x04, 0x37
        /*0002*/ 	.short	(.L_8 - .L_7)
.L_7:
        /*0004*/ 	.word	0x00000082


	//----- nvinfo : EIATTR_KPARAM_INFO
	.align		4
.L_8:
        /*0008*/ 	.byte	0x04, 0x17
        /*000a*/ 	.short	(.L_10 - .L_9)
.L_9:
        /*000c*/ 	.word	0x00000000
        /*0010*/ 	.short	0x0002
        /*0012*/ 	.short	0x0008
        /*0014*/ 	.byte	0x00, 0xf5, 0x21, 0x00


	//----- nvinfo : EIATTR_KPARAM_INFO
	.align		4
.L_10:
        /*0018*/ 	.byte	0x04, 0x17
        /*001a*/ 	.short	(.L_12 - .L_11)
.L_11:
        /*001c*/ 	.word	0x00000000
        /*0020*/ 	.short	0x0001
        /*0022*/ 	.short	0x0004
        /*0024*/ 	.byte	0x00, 0xf0, 0x11, 0x00


	//----- nvinfo : EIATTR_KPARAM_INFO
	.align		4
.L_12:
        /*0028*/ 	.byte	0x04, 0x17
        /*002a*/ 	.short	(.L_14 - .L_13)
.L_13:
        /*002c*/ 	.word	0x00000000
        /*0030*/ 	.short	0x0000
        /*0032*/ 	.short	0x0000
        /*0034*/ 	.byte	0x00, 0xf0, 0x11, 0x00


	//----- nvinfo : EIATTR_SPARSE_MMA_MASK
	.align		4
.L_14:
        /*0038*/ 	.byte	0x03, 0x50
        /*003a*/ 	.short	0x0000


	//----- nvinfo : EIATTR_MAXREG_COUNT
	.align		4
        /*003c*/ 	.byte	0x03, 0x1b
        /*003e*/ 	.short	0x00ff


	//----- nvinfo : EIATTR_EXTERNS
	.align		4
        /*0040*/ 	.byte	0x04, 0x0f
        /*0042*/ 	.short	(.L_16 - .L_15)


	//   ....[0]....
	.align		4
.L_15:
        /*0044*/ 	.word	index@(vprintf)


	//----- nvinfo : EIATTR_MERCURY_ISA_VERSION
	.align		4
.L_16:
        /*0048*/ 	.byte	0x03, 0x5f
        /*004a*/ 	.short	0x0101


	//----- nvinfo : EIATTR_VRC_CTA_INIT_COUNT
	.align		4
        /*004c*/ 	.byte	0x02, 0x4a
	.zero		1
	.zero		1


	//----- nvinfo : EIATTR_SYSCALL_OFFSETS
	.align		4
        /*0050*/ 	.byte	0x04, 0x46
        /*0052*/ 	.short	(.L_18 - .L_17)


	//   ....[0]....
.L_17:
        /*0054*/ 	.word	0x00000120


	//----- nvinfo : EIATTR_EXIT_INSTR_OFFSETS
	.align		4
.L_18:
        /*0058*/ 	.byte	0x04, 0x1c
        /*005a*/ 	.short	(.L_20 - .L_19)


	//   ....[0]....
.L_19:
        /*005c*/ 	.word	0x00000130


	//----- nvinfo : EIATTR_CBANK_PARAM_SIZE
	.align		4
.L_20:
        /*0060*/ 	.byte	0x03, 0x19
        /*0062*/ 	.short	0x0010


	//----- nvinfo : EIATTR_PARAM_CBANK
	.align		4
        /*0064*/ 	.byte	0x04, 0x0a
        /*0066*/ 	.short	(.L_22 - .L_21)
	.align		4
.L_21:
        /*0068*/ 	.word	index@(.nv.constant0._Z3addiiPi)
        /*006c*/ 	.short	0x0380
        /*006e*/ 	.short	0x0010


	//----- nvinfo : EIATTR_SW_WAR
	.align		4
.L_22:
        /*0070*/ 	.byte	0x04, 0x36
        /*0072*/ 	.short	(.L_24 - .L_23)
.L_23:
        /*0074*/ 	.word	0x00000008
.L_24:


//--------------------- .nv.callgraph             --------------------------
	.section	.nv.callgraph,"",@"SHT_CUDA_CALLGRAPH"
	.align	4
	.sectionentsize	8
	.align		4
        /*0000*/ 	.word	0x00000000
	.align		4
        /*0004*/ 	.word	0xffffffff
	.align		4
        /*0008*/ 	.word	index@(_Z3addiiPi)
	.align		4
        /*000c*/ 	.word	index@(vprintf)
	.align		4
        /*0010*/ 	.word	0x00000000
	.align		4
        /*0014*/ 	.word	0xfffffffe
	.align		4
        /*0018*/ 	.word	0x00000000
	.align		4
        /*001c*/ 	.word	0xfffffffd
	.align		4
        /*0020*/ 	.word	0x00000000
	.align		4
        /*0024*/ 	.word	0xfffffffc


//--------------------- .nv.constant4             --------------------------
	.section	.nv.constant4,"a",@progbits
	.align	8
	.align		8
.nv.constant4:
        /*0000*/ 	.dword	vprintf
	.align		8
        /*0008*/ 	.dword	$str


//--------------------- .text._Z3addiiPi          --------------------------
	.section	.text._Z3addiiPi,"ax",@progbits
	.align	128
        .global         _Z3addiiPi
        .type           _Z3addiiPi,@function
        .size           _Z3addiiPi,(.L_x_2 - _Z3addiiPi)
        .other          _Z3addiiPi,@"STO_CUDA_ENTRY STV_DEFAULT"
_Z3addiiPi:
.text._Z3addiiPi:
[----:B------:R-:W0:Y:S08]  /*0000*/  LDC R1, c[0x0][0x37c] ;  /* 0x0000df00ff017b82 */ /* 0x000e300000000800 */
[----:B------:R-:W1:Y:S01]  /*0010*/  LDC.64 R4, c[0x0][0x380] ;  /* 0x0000e000ff047b82 */ /* 0x000e620000000a00 */
[----:B------:R-:W2:Y:S01]  /*0020*/  LDCU.64 UR4, c[0x0][0x358] ;  /* 0x00006b00ff0477ac */ /* 0x000ea20008000a00 */
[----:B------:R-:W-:Y:S01]  /*0030*/  MOV R8, 0x0 ;  /* 0x0000000000087802 */ /* 0x000fe20000000f00 */
[----:B0-----:R-:W-:Y:S01]  /*0040*/  VIADD R1, R1, 0xfffffff8 ;  /* 0xfffffff801017836 */ /* 0x001fe20000000000 */
[----:B------:R-:W0:Y:S04]  /*0050*/  LDCU UR6, c[0x0][0x2f8] ;  /* 0x00005f00ff0677ac */ /* 0x000e280008000800 */
[----:B------:R-:W2:Y:S01]  /*0060*/  LDC.64 R2, c[0x0][0x388] ;  /* 0x0000e200ff027b82 */ /* 0x000ea20000000a00 */
[----:B------:R-:W3:Y:S07]  /*0070*/  LDCU.64 UR8, c[0x4][0x8] ;  /* 0x01000100ff0877ac */ /* 0x000eee0008000a00 */
[----:B------:R-:W4:Y:S01]  /*0080*/  LDC.64 R8, c[0x4][R8] ;  /* 0x0100000008087b82 */ /* 0x000f220000000a00 */
[----:B0-----:R-:W-:Y:S01]  /*0090*/  IADD3 R6, P0, PT, R1, UR6, RZ ;  /* 0x0000000601067c10 */ /* 0x001fe2000ff1e0ff */
[----:B-1----:R-:W-:Y:S01]  /*00a0*/  IMAD.IADD R0, R5, 0x1, R4 ;  /* 0x0000000105007824 */ /* 0x002fe200078e0204 */
[----:B---3--:R-:W-:Y:S01]  /*00b0*/  MOV R4, UR8 ;  /* 0x0000000800047c02 */ /* 0x008fe20008000f00 */
[----:B------:R-:W-:-:S03]  /*00c0*/  IMAD.U32 R5, RZ, RZ, UR9 ;  /* 0x00000009ff057e24 */ /* 0x000fc6000f8e00ff */
[----:B------:R0:W-:Y:S04]  /*00d0*/  STL [R1], R0 ;  /* 0x0000000001007387 */ /* 0x0001e80000100800 */
[----:B--2---:R0:W-:Y:S01]  /*00e0*/  STG.E desc[UR4][R2.64], R0 ;  /* 0x0000000002007986 */ /* 0x0041e2000c101904 */
[----:B------:R-:W1:Y:S02]  /*00f0*/  LDCU UR4, c[0x0][0x2fc] ;  /* 0x00005f80ff0477ac */ /* 0x000e640008000800 */
[----:B01--4-:R-:W-:-:S07]  /*0100*/  IADD3.X R7, PT, PT, RZ, UR4, RZ, P0, !PT ;  /* 0x00000004ff077c10 */ /* 0x013fce00087fe4ff */
[----:B------:R-:W-:-:S07]  /*0110*/  LEPC R20, `(.L_x_0) ;  /* 0x000000001014794e */ /* 0x000fce0000000000 */
[----:B------:R-:W-:Y:S05]  /*0120*/  CALL.ABS.NOINC R8 ;  /* 0x0000000008007343 */ /* 0x000fea0003c00000 */
.L_x_0:
[----:B------:R-:W-:Y:S05]  /*0130*/  EXIT ;  /* 0x000000000000794d */ /* 0x000fea0003800000 */
.L_x_1:
[----:B------:R-:W-:-:S00]  /*0140*/  BRA `(.L_x_1) ;  /* 0xfffffffc00fc7947 */ /* 0x000fc0000383ffff */
[----:B------:R-:W-:-:S00]  /*0150*/  NOP ;  /* 0x0000000000007918 */ /* 0x000fc00000000000 */
        /* <DEDUP_REMOVED lines=10> */
.L_x_2:


//--------------------- .nv.global.init           --------------------------
	.section	.nv.global.init,"aw",@progbits
.nv.global.init:
	.type		$str,@object
	.size		$str,(.L_0 - $str)
$str:
        /*0000*/ 	.byte	0x61, 0x20, 0x2b, 0x20, 0x62, 0x3a, 0x20, 0x25, 0x64, 0x00
.L_0:


//--------------------- .nv.shared.reserved.0     --------------------------
	.section	.nv.shared.reserved.0,"aw",@nobits
	.weak		__nv_reservedSMEM_offset_0_alias
	.size		__nv_reservedSMEM_offset_0_alias, 0, 64
	.other		__nv_reservedSMEM_offset_0_alias,@"STO_CUDA_RESERVED_SHARED STV_DEFAULT"
__nv_reservedSMEM_offset_0_alias:
	.zero		0
	.zero		64


//--------------------- .nv.constant0._Z3addiiPi  --------------------------
	.section	.nv.constant0._Z3addiiPi,"a",@progbits
	.sectionflags	@""
	.align	4
.nv.constant0._Z3addiiPi:
	.zero		912


//--------------------- SYMBOLS --------------------------

	.type		.nv.reservedSmem.offset0,@object
	.size		.nv.reservedSmem.offset0,0x4
	.type		vprintf,@function
